//
// Generated by NVIDIA NVVM Compiler
//
// Compiler Build ID: CL-36424714
// Cuda compilation tools, release 13.0, V13.0.88
// Based on NVVM 20.0.0
//

.version 9.0
.target sm_100
.address_size 64

	// .globl	_Z9arraySortPi

.visible .entry _Z9arraySortPi(
	.param .u64 .ptr .align 1 _Z9arraySortPi_param_0
)
{
	.reg .pred 	%p<2>;
	.reg .b32 	%r<4>;
	.reg .b64 	%rd<5>;

	ld.param.u64 	%rd2, [_Z9arraySortPi_param_0];
	cvta.to.global.u64 	%rd3, %rd2;
	mov.u32 	%r3, %tid.x;
	mul.wide.u32 	%rd4, %r3, 4;
	add.s64 	%rd1, %rd3, %rd4;
	ld.global.u32 	%r1, [%rd1+4];
	ld.global.u32 	%r2, [%rd1];
	setp.le.s32 	%p1, %r1, %r2;
	@%p1 bra 	$L__BB0_2;
	st.global.u32 	[%rd1], %r1;
	st.global.u32 	[%rd1+4], %r2;
$L__BB0_2:
	ret;

}


// ===== COMPILED SASS (sm_100) =====

	.target	sm_100

	.elftype	@"ET_EXEC"


//--------------------- .note.nv.tkinfo           --------------------------
	.section	.note.nv.tkinfo,"",@"SHT_NOTE"
	.sectionflags	@"SHF_NOTE_NV_TKINFO"
	.tkinfo
        /*0018*/ 	.word	0x00000002
        /*0030*/ 	.string	""
        /*0030*/ 	.string	"ptxas"
        /*0030*/ 	.string	"Cuda compilation tools, release 13.0, V13.0.88"
        /*0030*/ 	.string	"Build cuda_13.0.r13.0/compiler.36424714_0"
        /*0030*/ 	.string	"-arch sm_100 -m 64 "



//--------------------- .note.nv.cuinfo           --------------------------
	.section	.note.nv.cuinfo,"",@"SHT_NOTE"
	.sectionflags	@"SHF_NOTE_NV_CUINFO"
        /*0018*/ 	.short	0x0002
        /*001a*/ 	.short	0x0064
        /*001c*/ 	.short	0x0082
	.zero		2


//--------------------- .nv.info                  --------------------------
	.section	.nv.info,"",@"SHT_CUDA_INFO"
	.align	4


	//----- nvinfo : EIATTR_REGCOUNT
	.align		4
        /*0000*/ 	.byte	0x04, 0x2f
        /*0002*/ 	.short	(.L_1 - .L_0)
	.align		4
.L_0:
        /*0004*/ 	.word	index@(_Z9arraySortPi)
        /*0008*/ 	.word	0x00000008


	//----- nvinfo : EIATTR_FRAME_SIZE
	.align		4
.L_1:
        /*000c*/ 	.byte	0x04, 0x11
        /*000e*/ 	.short	(.L_3 - .L_2)
	.align		4
.L_2:
        /*0010*/ 	.word	index@(_Z9arraySortPi)
        /*0014*/ 	.word	0x00000000


	//----- nvinfo : EIATTR_MIN_STACK_SIZE
	.align		4
.L_3:
        /*0018*/ 	.byte	0x04, 0x12
        /*001a*/ 	.short	(.L_5 - .L_4)
	.align		4
.L_4:
        /*001c*/ 	.word	index@(_Z9arraySortPi)
        /*0020*/ 	.word	0x00000000
.L_5:


//--------------------- .nv.compat                --------------------------
	.section	.nv.compat,"",@"SHT_CUDA_COMPAT_INFO"
	.align	4
        /*0000*/ 	.byte	0x02, 0x09, 0x00, 0x00, 0x02, 0x02, 0x01, 0x00, 0x02, 0x05, 0x05, 0x00, 0x03, 0x07, 0x01, 0x01
        /*0010*/ 	.byte	0x02, 0x03, 0x00, 0x00, 0x02, 0x06, 0x01, 0x00, 0x04, 0x0b, 0x08, 0x00, 0x09, 0x00, 0x00, 0x00
        /*0020*/ 	.byte	0x00, 0x00, 0x00, 0x00


//--------------------- .nv.info._Z9arraySortPi   --------------------------
	.section	.nv.info._Z9arraySortPi,"",@"SHT_CUDA_INFO"
	.sectionflags	@""
	.align	4


	//----- nvinfo : EIATTR_CUDA_API_VERSION
	.align		4
        /*0000*/ 	.byte	0x04, 0x37
        /*0002*/ 	.short	(.L_7 - .L_6)
.L_6:
        /*0004*/ 	.word	0x00000082


	//----- nvinfo : EIATTR_KPARAM_INFO
	.align		4
.L_7:
        /*0008*/ 	.byte	0x04, 0x17
        /*000a*/ 	.short	(.L_9 - .L_8)
.L_8:
        /*000c*/ 	.word	0x00000000
        /*0010*/ 	.short	0x0000
        /*0012*/ 	.short	0x0000
        /*0014*/ 	.byte	0x00, 0xf5, 0x21, 0x00


	//----- nvinfo : EIATTR_SPARSE_MMA_MASK
	.align		4
.L_9:
        /*0018*/ 	.byte	0x03, 0x50
        /*001a*/ 	.short	0x0000


	//----- nvinfo : EIATTR_MAXREG_COUNT
	.align		4
        /*001c*/ 	.byte	0x03, 0x1b
        /*001e*/ 	.short	0x00ff


	//----- nvinfo : EIATTR_MERCURY_ISA_VERSION
	.align		4
        /*0020*/ 	.byte	0x03, 0x5f
        /*0022*/ 	.short	0x0101


	//----- nvinfo : EIATTR_VRC_CTA_INIT_COUNT
	.align		4
        /*0024*/ 	.byte	0x02, 0x4a
	.zero		1
	.zero		1


	//----- nvinfo : EIATTR_EXIT_INSTR_OFFSETS
	.align		4
        /*0028*/ 	.byte	0x04, 0x1c
        /*002a*/ 	.short	(.L_11 - .L_10)


	//   ....[0]....
.L_10:
        /*002c*/ 	.word	0x00000080


	//   ....[1]....
        /*0030*/ 	.word	0x000000b0


	//----- nvinfo : EIATTR_CBANK_PARAM_SIZE
	.align		4
.L_11:
        /*0034*/ 	.byte	0x03, 0x19
        /*0036*/ 	.short	0x0008


	//----- nvinfo : EIATTR_PARAM_CBANK
	.align		4
        /*0038*/ 	.byte	0x04, 0x0a
        /*003a*/ 	.short	(.L_13 - .L_12)
	.align		4
.L_12:
        /*003c*/ 	.word	index@(.nv.constant0._Z9arraySortPi)
        /*0040*/ 	.short	0x0380
        /*0042*/ 	.short	0x0008


	//----- nvinfo : EIATTR_SW_WAR
	.align		4
.L_13:
        /*0044*/ 	.byte	0x04, 0x36
        /*0046*/ 	.short	(.L_15 - .L_14)
.L_14:
        /*0048*/ 	.word	0x00000008
.L_15:


//--------------------- .nv.callgraph             --------------------------
	.section	.nv.callgraph,"",@"SHT_CUDA_CALLGRAPH"
	.align	4
	.sectionentsize	8
	.align		4
        /*0000*/ 	.word	0x00000000
	.align		4
        /*0004*/ 	.word	0xffffffff
	.align		4
        /*0008*/ 	.word	0x00000000
	.align		4
        /*000c*/ 	.word	0xfffffffe
	.align		4
        /*0010*/ 	.word	0x00000000
	.align		4
        /*0014*/ 	.word	0xfffffffd
	.align		4
        /*0018*/ 	.word	0x00000000
	.align		4
        /*001c*/ 	.word	0xfffffffc


//--------------------- .text._Z9arraySortPi      --------------------------
	.section	.text._Z9arraySortPi,"ax",@progbits
	.align	128
        .global         _Z9arraySortPi
        .type           _Z9arraySortPi,@function
        .size           _Z9arraySortPi,(.L_x_1 - _Z9arraySortPi)
        .other          _Z9arraySortPi,@"STO_CUDA_ENTRY STV_DEFAULT"
_Z9arraySortPi:
.text._Z9arraySortPi:
[----:B------:R-:W-:Y:S01]  /*0000*/  LDC R1, c[0x0][0x37c] ;  /* 0x0000df00ff017b82 */ /* 0x000fe20000000800 */
[----:B------:R-:W0:Y:S07]  /*0010*/  S2R R5, SR_TID.X ;  /* 0x0000000000057919 */ /* 0x000e2e0000002100 */
[----:B------:R-:W0:Y:S01]  /*0020*/  LDC.64 R2, c[0x0][0x380] ;  /* 0x0000e000ff027b82 */ /* 0x000e220000000a00 */
[----:B------:R-:W1:Y:S01]  /*0030*/  LDCU.64 UR4, c[0x0][0x358] ;  /* 0x00006b00ff0477ac */ /* 0x000e620008000a00 */
[----:B0-----:R-:W-:-:S05]  /*0040*/  IMAD.WIDE.U32 R2, R5, 0x4, R2 ;  /* 0x0000000405027825 */ /* 0x001fca00078e0002 */
[----:B-1----:R-:W2:Y:S04]  /*0050*/  LDG.E R5, desc[UR4][R2.64+0x4] ;  /* 0x0000040402057981 */ /* 0x002ea8000c1e1900 */
[----:B------:R-:W2:Y:S02]  /*0060*/  LDG.E R0, desc[UR4][R2.64] ;  /* 0x0000000402007981 */ /* 0x000ea4000c1e1900 */
[----:B--2---:R-:W-:-:S13]  /*0070*/  ISETP.GT.AND P0, PT, R5, R0, PT ;  /* 0x000000000500720c */ /* 0x004fda0003f04270 */
[----:B------:R-:W-:Y:S05]  /*0080*/  @!P0 EXIT ;  /* 0x000000000000894d */ /* 0x000fea0003800000 */
[----:B------:R-:W-:Y:S04]  /*0090*/  STG.E desc[UR4][R2.64], R5 ;  /* 0x0000000502007986 */ /* 0x000fe8000c101904 */
[----:B------:R-:W-:Y:S01]  /*00a0*/  STG.E desc[UR4][R2.64+0x4], R0 ;  /* 0x0000040002007986 */ /* 0x000fe2000c101904 */
[----:B------:R-:W-:Y:S05]  /*00b0*/  EXIT ;  /* 0x000000000000794d */ /* 0x000fea0003800000 */
.L_x_0:
[----:B------:R-:W-:-:S00]  /*00c0*/  BRA `(.L_x_0) ;  /* 0xfffffffc00fc7947 */ /* 0x000fc0000383ffff */
[----:B------:R-:W-:-:S00]  /*00d0*/  NOP ;  /* 0x0000000000007918 */ /* 0x000fc00000000000 */
        /* <DEDUP_REMOVED lines=10> */
.L_x_1:


//--------------------- .nv.shared.reserved.0     --------------------------
	.section	.nv.shared.reserved.0,"aw",@nobits
	.weak		__nv_reservedSMEM_offset_0_alias
	.size		__nv_reservedSMEM_offset_0_alias, 0, 64
	.other		__nv_reservedSMEM_offset_0_alias,@"STO_CUDA_RESERVED_SHARED STV_DEFAULT"
__nv_reservedSMEM_offset_0_alias:
	.zero		0
	.zero		64


//--------------------- .nv.constant0._Z9arraySortPi --------------------------
	.section	.nv.constant0._Z9arraySortPi,"a",@progbits
	.sectionflags	@""
	.align	4
.nv.constant0._Z9arraySortPi:
	.zero		904


//--------------------- SYMBOLS --------------------------

	.type		.nv.reservedSmem.offset0,@object
	.size		.nv.reservedSmem.offset0,0x4
